	.headerflags	@"EF_CUDA_TEXMODE_UNIFIED EF_CUDA_64BIT_ADDRESS EF_CUDA_ACCELERATORS EF_CUDA_SM90 EF_CUDA_VIRTUAL_SM(EF_CUDA_SM90)"
	.elftype	@"ET_EXEC"


//--------------------- .nv.info                  --------------------------
	.section	.nv.info,"",@"SHT_CUDA_INFO"
	.align	4


	//----- nvinfo : EIATTR_REGCOUNT
	.align		4
        /*0000*/ 	.byte	0x04, 0x2f
        /*0002*/ 	.short	(.L_1 - .L_0)
	.align		4
.L_0:
        /*0004*/ 	.word	index@(triton_poi_fused_convolution_101)
        /*0008*/ 	.word	0x0000000c


	//----- nvinfo : EIATTR_MIN_STACK_SIZE
	.align		4
.L_1:
        /*000c*/ 	.byte	0x04, 0x12
        /*000e*/ 	.short	(.L_3 - .L_2)
	.align		4
.L_2:
        /*0010*/ 	.word	index@(triton_poi_fused_convolution_101)
        /*0014*/ 	.word	0x00000000


	//----- nvinfo : EIATTR_FRAME_SIZE
	.align		4
.L_3:
        /*0018*/ 	.byte	0x04, 0x11
        /*001a*/ 	.short	(.L_5 - .L_4)
	.align		4
.L_4:
        /*001c*/ 	.word	index@(triton_poi_fused_convolution_101)
        /*0020*/ 	.word	0x00000000


	//----- nvinfo : EIATTR_MIN_STACK_SIZE
	.align		4
.L_5:
        /*0024*/ 	.byte	0x04, 0x12
        /*0026*/ 	.short	(.L_7 - .L_6)
	.align		4
.L_6:
        /*0028*/ 	.word	index@(triton_poi_fused_convolution_101)
        /*002c*/ 	.word	0x00000000
.L_7:


//--------------------- .nv.info.triton_poi_fused_convolution_101 --------------------------
	.section	.nv.info.triton_poi_fused_convolution_101,"",@"SHT_CUDA_INFO"
	.sectionflags	@""
	.align	4


	//----- nvinfo : EIATTR_CUDA_API_VERSION
	.align		4
        /*0000*/ 	.byte	0x04, 0x37
        /*0002*/ 	.short	(.L_9 - .L_8)
.L_8:
        /*0004*/ 	.word	0x0000007c


	//----- nvinfo : EIATTR_KPARAM_INFO
	.align		4
.L_9:
        /*0008*/ 	.byte	0x04, 0x17
        /*000a*/ 	.short	(.L_11 - .L_10)
.L_10:
        /*000c*/ 	.word	0x00000000
        /*0010*/ 	.short	0x0002
        /*0012*/ 	.short	0x0010
        /*0014*/ 	.byte	0x00, 0xf0, 0x11, 0x00


	//----- nvinfo : EIATTR_KPARAM_INFO
	.align		4
.L_11:
        /*0018*/ 	.byte	0x04, 0x17
        /*001a*/ 	.short	(.L_13 - .L_12)
.L_12:
        /*001c*/ 	.word	0x00000000
        /*0020*/ 	.short	0x0001
        /*0022*/ 	.short	0x0008
        /*0024*/ 	.byte	0x00, 0xf4, 0x21, 0x00


	//----- nvinfo : EIATTR_KPARAM_INFO
	.align		4
.L_13:
        /*0028*/ 	.byte	0x04, 0x17
        /*002a*/ 	.short	(.L_15 - .L_14)
.L_14:
        /*002c*/ 	.word	0x00000000
        /*0030*/ 	.short	0x0000
        /*0032*/ 	.short	0x0000
        /*0034*/ 	.byte	0x00, 0xf4, 0x21, 0x00


	//----- nvinfo : EIATTR_SPARSE_MMA_MASK
	.align		4
.L_15:
        /*0038*/ 	.byte	0x03, 0x50
        /*003a*/ 	.short	0x0000


	//----- nvinfo : EIATTR_MAXREG_COUNT
	.align		4
        /*003c*/ 	.byte	0x03, 0x1b
        /*003e*/ 	.short	0x00ff


	//----- nvinfo : EIATTR_EXIT_INSTR_OFFSETS
	.align		4
        /*0040*/ 	.byte	0x04, 0x1c
        /*0042*/ 	.short	(.L_17 - .L_16)


	//   ....[0]....
.L_16:
        /*0044*/ 	.word	0x00000170


	//   ....[1]....
        /*0048*/ 	.word	0x00000190


	//----- nvinfo : EIATTR_REQNTID
	.align		4
.L_17:
        /*004c*/ 	.byte	0x04, 0x10
        /*004e*/ 	.short	(.L_19 - .L_18)
.L_18:
        /*0050*/ 	.word	0x00000080
        /*0054*/ 	.word	0x00000001
        /*0058*/ 	.word	0x00000001


	//----- nvinfo : EIATTR_CBANK_PARAM_SIZE
	.align		4
.L_19:
        /*005c*/ 	.byte	0x03, 0x19
        /*005e*/ 	.short	0x0014


	//----- nvinfo : EIATTR_PARAM_CBANK
	.align		4
        /*0060*/ 	.byte	0x04, 0x0a
        /*0062*/ 	.short	(.L_21 - .L_20)
	.align		4
.L_20:
        /*0064*/ 	.word	index@(.nv.constant0.triton_poi_fused_convolution_101)
        /*0068*/ 	.short	0x0210
        /*006a*/ 	.short	0x0014


	//----- nvinfo : EIATTR_SW_WAR
	.align		4
.L_21:
        /*006c*/ 	.byte	0x04, 0x36
        /*006e*/ 	.short	(.L_23 - .L_22)
.L_22:
        /*0070*/ 	.word	0x00000008
.L_23:


//--------------------- .nv.callgraph             --------------------------
	.section	.nv.callgraph,"",@"SHT_CUDA_CALLGRAPH"
	.align	4
	.sectionentsize	8
	.align		4
        /*0000*/ 	.word	0x00000000
	.align		4
        /*0004*/ 	.word	0xffffffff
	.align		4
        /*0008*/ 	.word	0x00000000
	.align		4
        /*000c*/ 	.word	0xfffffffe
	.align		4
        /*0010*/ 	.word	0x00000000
	.align		4
        /*0014*/ 	.word	0xfffffffd
	.align		4
        /*0018*/ 	.word	0x00000000
	.align		4
        /*001c*/ 	.word	0xfffffffc


//--------------------- .text.triton_poi_fused_convolution_101 --------------------------
	.section	.text.triton_poi_fused_convolution_101,"ax",@progbits
	.align	128
        .global         triton_poi_fused_convolution_101
        .type           triton_poi_fused_convolution_101,@function
        .size           triton_poi_fused_convolution_101,(.L_x_1 - triton_poi_fused_convolution_101)
        .other          triton_poi_fused_convolution_101,@"STO_CUDA_ENTRY STV_DEFAULT"
triton_poi_fused_convolution_101:
.text.triton_poi_fused_convolution_101:
[----:B------:R-:W0:Y:S02]  /*0000*/  LDC R1, c[0x0][0x28] ;  /* 0x00000a00ff017b82 */ /* 0x000e240000000800 */
[----:B------:R-:W1:Y:S01]  /*0010*/  S2R R0, SR_TID.X ;  /* 0x0000000000007919 */ /* 0x000e620000002100 */
[----:B------:R-:W-:Y:S01]  /*0020*/  HFMA2.MMA R6, -RZ, RZ, 0, 0 ;  /* 0x00000000ff067435 */ /* 0x000fe200000001ff */
[----:B------:R-:W2:Y:S01]  /*0030*/  LDC.64 R4, c[0x0][0x218] ;  /* 0x00008600ff047b82 */ /* 0x000ea20000000a00 */
[----:B------:R-:W-:Y:S01]  /*0040*/  ULDC.64 UR4, c[0x0][0x208] ;  /* 0x0000820000047ab9 */ /* 0x000fe20000000a00 */
[----:B------:R-:W3:Y:S06]  /*0050*/  S2R R7, SR_CTAID.X ;  /* 0x0000000000077919 */ /* 0x000eec0000002500 */
[----:B------:R-:W4:Y:S01]  /*0060*/  LDC.64 R2, c[0x0][0x210] ;  /* 0x00008400ff027b82 */ /* 0x000f220000000a00 */
[----:B-1----:R-:W-:-:S04]  /*0070*/  SHF.L.U32 R0, R0, 0x1, RZ ;  /* 0x0000000100007819 */ /* 0x002fc800000006ff */
[----:B------:R-:W-:-:S04]  /*0080*/  LOP3.LUT R0, R0, 0xfe, RZ, 0xc0, !PT ;  /* 0x000000fe00007812 */ /* 0x000fc800078ec0ff */
[----:B---3--:R-:W-:-:S04]  /*0090*/  LEA R7, R7, R0, 0x8 ;  /* 0x0000000007077211 */ /* 0x008fc800078e40ff */
[C---:B------:R-:W-:Y:S01]  /*00a0*/  ISETP.GE.AND P0, PT, R7.reuse, 0xf30, PT ;  /* 0x00000f300700780c */ /* 0x040fe20003f06270 */
[----:B------:R-:W-:-:S04]  /*00b0*/  IMAD.HI R0, R7, -0x7926fabb, R6 ;  /* 0x86d9054507007827 */ /* 0x000fc800078e0206 */
[----:B----4-:R-:W-:Y:S01]  /*00c0*/  IMAD.WIDE R2, R7, 0x4, R2 ;  /* 0x0000000407027825 */ /* 0x010fe200078e0202 */
[----:B------:R-:W-:-:S04]  /*00d0*/  SHF.R.U32.HI R9, RZ, 0x1f, R0 ;  /* 0x0000001fff097819 */ /* 0x000fc80000011600 */
[----:B------:R-:W-:-:S05]  /*00e0*/  LEA.HI.SX32 R9, R0, R9, 0x17 ;  /* 0x0000000900097211 */ /* 0x000fca00078fbaff */
[----:B------:R-:W-:Y:S01]  /*00f0*/  IMAD R9, R9, -0x3cc, R7 ;  /* 0xfffffc3409097824 */ /* 0x000fe200078e0207 */
[----:B------:R-:W-:-:S03]  /*0100*/  MOV R7, RZ ;  /* 0x000000ff00077202 */ /* 0x000fc60000000f00 */
[----:B--2---:R-:W-:Y:S01]  /*0110*/  IMAD.WIDE R4, R9, 0x4, R4 ;  /* 0x0000000409047825 */ /* 0x004fe200078e0204 */
[----:B------:R-:W-:Y:S02]  /*0120*/  CS2R R8, SRZ ;  /* 0x0000000000087805 */ /* 0x000fe4000001ff00 */
[----:B------:R-:W2:Y:S04]  /*0130*/  @!P0 LDG.E.64 R6, desc[UR4][R2.64] ;  /* 0x0000000402068981 */ /* 0x000ea8000c1e1b00 */
[----:B------:R-:W2:Y:S02]  /*0140*/  @!P0 LDG.E.EL.64 R8, desc[UR4][R4.64] ;  /* 0x0000000404088981 */ /* 0x000ea4000c2e1b00 */
[----:B--2---:R-:W-:Y:S01]  /*0150*/  FADD R6, R8, R6 ;  /* 0x0000000608067221 */ /* 0x004fe20000000000 */
[----:B------:R-:W-:Y:S01]  /*0160*/  FADD R7, R9, R7 ;  /* 0x0000000709077221 */ /* 0x000fe20000000000 */
[----:B------:R-:W-:Y:S06]  /*0170*/  @P0 EXIT ;  /* 0x000000000000094d */ /* 0x000fec0003800000 */
[----:B------:R-:W-:Y:S01]  /*0180*/  STG.E.64 desc[UR4][R2.64], R6 ;  /* 0x0000000602007986 */ /* 0x000fe2000c101b04 */
[----:B------:R-:W-:Y:S05]  /*0190*/  EXIT ;  /* 0x000000000000794d */ /* 0x000fea0003800000 */
.L_x_0:
[----:B------:R-:W-:-:S00]  /*01a0*/  BRA `(.L_x_0) ;  /* 0xfffffffc00fc7947 */ /* 0x000fc0000383ffff */
[----:B------:R-:W-:-:S00]  /*01b0*/  NOP ;  /* 0x0000000000007918 */ /* 0x000fc00000000000 */
        /* <DEDUP_REMOVED lines=12> */
.L_x_1:


//--------------------- .nv.constant0.triton_poi_fused_convolution_101 --------------------------
	.section	.nv.constant0.triton_poi_fused_convolution_101,"a",@progbits
	.sectionflags	@""
	.align	4
.nv.constant0.triton_poi_fused_convolution_101:
	.zero		548
